	.headerflags	@"EF_CUDA_TEXMODE_UNIFIED EF_CUDA_64BIT_ADDRESS EF_CUDA_SM86 EF_CUDA_VIRTUAL_SM(EF_CUDA_SM86)"
	.elftype	@"ET_EXEC"


//--------------------- .nv.info                  --------------------------
	.section	.nv.info,"",@"SHT_CUDA_INFO"
	.align	4


	//----- nvinfo : EIATTR_REGCOUNT
	.align		4
        /*0000*/ 	.byte	0x04, 0x2f
        /*0002*/ 	.short	(.L_1 - .L_0)
	.align		4
.L_0:
        /*0004*/ 	.word	index@(debug_timer_clock64_kernel)
        /*0008*/ 	.word	0x00000010


	//----- nvinfo : EIATTR_MIN_STACK_SIZE
	.align		4
.L_1:
        /*000c*/ 	.byte	0x04, 0x12
        /*000e*/ 	.short	(.L_3 - .L_2)
	.align		4
.L_2:
        /*0010*/ 	.word	index@(debug_timer_clock64_kernel)
        /*0014*/ 	.word	0x00000000


	//----- nvinfo : EIATTR_FRAME_SIZE
	.align		4
.L_3:
        /*0018*/ 	.byte	0x04, 0x11
        /*001a*/ 	.short	(.L_5 - .L_4)
	.align		4
.L_4:
        /*001c*/ 	.word	index@(debug_timer_clock64_kernel)
        /*0020*/ 	.word	0x00000000


	//----- nvinfo : EIATTR_MIN_STACK_SIZE
	.align		4
.L_5:
        /*0024*/ 	.byte	0x04, 0x12
        /*0026*/ 	.short	(.L_7 - .L_6)
	.align		4
.L_6:
        /*0028*/ 	.word	index@(debug_timer_clock64_kernel)
        /*002c*/ 	.word	0x00000000
.L_7:


//--------------------- .nv.info.debug_timer_clock64_kernel --------------------------
	.section	.nv.info.debug_timer_clock64_kernel,"",@"SHT_CUDA_INFO"
	.sectionflags	@""
	.align	4


	//----- nvinfo : EIATTR_CUDA_API_VERSION
	.align		4
        /*0000*/ 	.byte	0x04, 0x37
        /*0002*/ 	.short	(.L_9 - .L_8)
.L_8:
        /*0004*/ 	.word	0x0000007c


	//----- nvinfo : EIATTR_SW2861232_WAR
	.align		4
.L_9:
        /*0008*/ 	.byte	0x01, 0x35
	.zero		2


	//----- nvinfo : EIATTR_PARAM_CBANK
	.align		4
        /*000c*/ 	.byte	0x04, 0x0a
        /*000e*/ 	.short	(.L_11 - .L_10)
	.align		4
.L_10:
        /*0010*/ 	.word	index@(.nv.constant0.debug_timer_clock64_kernel)
        /*0014*/ 	.short	0x0160
        /*0016*/ 	.short	0x0020


	//----- nvinfo : EIATTR_CBANK_PARAM_SIZE
	.align		4
.L_11:
        /*0018*/ 	.byte	0x03, 0x19
        /*001a*/ 	.short	0x0020


	//----- nvinfo : EIATTR_KPARAM_INFO
	.align		4
        /*001c*/ 	.byte	0x04, 0x17
        /*001e*/ 	.short	(.L_13 - .L_12)
.L_12:
        /*0020*/ 	.word	0x00000000
        /*0024*/ 	.short	0x0003
        /*0026*/ 	.short	0x0018
        /*0028*/ 	.byte	0x00, 0xf0, 0x21, 0x00


	//----- nvinfo : EIATTR_KPARAM_INFO
	.align		4
.L_13:
        /*002c*/ 	.byte	0x04, 0x17
        /*002e*/ 	.short	(.L_15 - .L_14)
.L_14:
        /*0030*/ 	.word	0x00000000
        /*0034*/ 	.short	0x0002
        /*0036*/ 	.short	0x0010
        /*0038*/ 	.byte	0x00, 0xf0, 0x21, 0x00


	//----- nvinfo : EIATTR_KPARAM_INFO
	.align		4
.L_15:
        /*003c*/ 	.byte	0x04, 0x17
        /*003e*/ 	.short	(.L_17 - .L_16)
.L_16:
        /*0040*/ 	.word	0x00000000
        /*0044*/ 	.short	0x0001
        /*0046*/ 	.short	0x0008
        /*0048*/ 	.byte	0x00, 0xf0, 0x21, 0x00


	//----- nvinfo : EIATTR_KPARAM_INFO
	.align		4
.L_17:
        /*004c*/ 	.byte	0x04, 0x17
        /*004e*/ 	.short	(.L_19 - .L_18)
.L_18:
        /*0050*/ 	.word	0x00000000
        /*0054*/ 	.short	0x0000
        /*0056*/ 	.short	0x0000
        /*0058*/ 	.byte	0x00, 0xf0, 0x21, 0x00


	//----- nvinfo : EIATTR_MAXREG_COUNT
	.align		4
.L_19:
        /*005c*/ 	.byte	0x03, 0x1b
        /*005e*/ 	.short	0x00ff


	//----- nvinfo : EIATTR_EXIT_INSTR_OFFSETS
	.align		4
        /*0060*/ 	.byte	0x04, 0x1c
        /*0062*/ 	.short	(.L_21 - .L_20)


	//   ....[0]....
.L_20:
        /*0064*/ 	.word	0x000044f0


	//   ....[1]....
        /*0068*/ 	.word	0x00004510


	//----- nvinfo : EIATTR_MAX_THREADS
	.align		4
.L_21:
        /*006c*/ 	.byte	0x04, 0x05
        /*006e*/ 	.short	(.L_23 - .L_22)
.L_22:
        /*0070*/ 	.word	0x00000020
        /*0074*/ 	.word	0x00000001
        /*0078*/ 	.word	0x00000001


	//----- nvinfo : EIATTR_CRS_STACK_SIZE
	.align		4
.L_23:
        /*007c*/ 	.byte	0x04, 0x1e
        /*007e*/ 	.short	(.L_25 - .L_24)
.L_24:
        /*0080*/ 	.word	0x00000000
.L_25:


//--------------------- .nv.callgraph             --------------------------
	.section	.nv.callgraph,"",@"SHT_CUDA_CALLGRAPH"
	.align	4
	.sectionentsize	8
	.align		4
        /*0000*/ 	.word	0x00000000
	.align		4
        /*0004*/ 	.word	0xffffffff
	.align		4
        /*0008*/ 	.word	0x00000000
	.align		4
        /*000c*/ 	.word	0xfffffffe
	.align		4
        /*0010*/ 	.word	0x00000000
	.align		4
        /*0014*/ 	.word	0xfffffffd
	.align		4
        /*0018*/ 	.word	0x00000000
	.align		4
        /*001c*/ 	.word	0xfffffffc


//--------------------- .nv.rel.action            --------------------------
	.section	.nv.rel.action,"",@"SHT_CUDA_RELOCINFO"
	.align	8
	.sectionentsize	8
        /*0000*/ 	.byte	0x73, 0x00, 0x00, 0x00, 0x00, 0x00, 0x00, 0x00, 0x00, 0x00, 0x00, 0x11, 0x25, 0x00, 0x05, 0x36


//--------------------- .nv.constant0.debug_timer_clock64_kernel --------------------------
	.section	.nv.constant0.debug_timer_clock64_kernel,"a",@progbits
	.sectionflags	@""
	.align	4
.nv.constant0.debug_timer_clock64_kernel:
	.zero		384


//--------------------- .text.debug_timer_clock64_kernel --------------------------
	.section	.text.debug_timer_clock64_kernel,"ax",@progbits
	.sectioninfo	@"SHI_REGISTERS=16"
	.align	128
        .global         debug_timer_clock64_kernel
        .type           debug_timer_clock64_kernel,@function
        .size           debug_timer_clock64_kernel,(.L_x_3 - debug_timer_clock64_kernel)
        .other          debug_timer_clock64_kernel,@"STO_CUDA_ENTRY STV_DEFAULT"
debug_timer_clock64_kernel:
.text.debug_timer_clock64_kernel:
[----:B------:R-:W-:Y:S02]  /*0000*/  IMAD.MOV.U32 R1, RZ, RZ, c[0x0][0x28] ;  /* 0x00000a00ff017624 */ /* 0x000fe400078e00ff */
[----:B------:R-:W0:Y:S01]  /*0010*/  S2R R0, SR_TID.X ;  /* 0x0000000000007919 */ /* 0x000e220000002100 */
[----:B------:R-:W-:-:S03]  /*0020*/  ULDC.64 UR4, c[0x0][0x118] ;  /* 0x0000460000047ab9 */ /* 0x000fc60000000a00 */
[----:B------:R-:W1:Y:S01]  /*0030*/  S2R R3, SR_CTAID.X ;  /* 0x0000000000037919 */ /* 0x000e620000002500 */
[----:B0-----:R-:W-:-:S05]  /*0040*/  LOP3.LUT R0, R0, 0x1f, RZ, 0xc0, !PT ;  /* 0x0000001f00007812 */ /* 0x001fca00078ec0ff */
[----:B-1----:R-:W-:-:S05]  /*0050*/  IMAD R0, R3, 0x20, R0 ;  /* 0x0000002003007824 */ /* 0x002fca00078e0200 */
[----:B------:R-:W-:-:S06]  /*0060*/  ISETP.GE.AND P2, PT, R0, 0x20, PT ;  /* 0x000000200000780c */ /* 0x000fcc0003f46270 */
[----:B------:R-:W-:-:S07]  /*0070*/  CS2R R2, SR_CLOCKLO ;  /* 0x0000000000027805 */ /* 0x000fce0000015000 */
[----:B------:R-:W-:-:S06]  /*0080*/  CS2R R4, SR_CLOCKLO ;  /* 0x0000000000047805 */ /* 0x000fcc0000015000 */
[----:B------:R-:W-:-:S04]  /*0090*/  IADD3 R6, P0, -R2, R4, RZ ;  /* 0x0000000402067210 */ /* 0x000fc80007f1e1ff */
[----:B------:R-:W-:Y:S01]  /*00a0*/  ISETP.LT.U32.AND P1, PT, R6, -0x1, PT ;  /* 0xffffffff0600780c */ /* 0x000fe20003f21070 */
[----:B------:R-:W-:Y:S01]  /*00b0*/  IMAD.X R7, R5, 0x1, ~R3, P0 ;  /* 0x0000000105077824 */ /* 0x000fe200000e0e03 */
[----:B------:R-:W-:-:S04]  /*00c0*/  ISETP.NE.U32.AND P0, PT, R4, R2, PT ;  /* 0x000000020400720c */ /* 0x000fc80003f05070 */
[----:B------:R-:W-:Y:S02]  /*00d0*/  ISETP.LT.U32.AND.EX P1, PT, R7, 0x7fffffff, PT, P1 ;  /* 0x7fffffff0700780c */ /* 0x000fe40003f21110 */
[----:B------:R-:W-:Y:S02]  /*00e0*/  ISETP.NE.AND.EX P0, PT, R5, R3, PT, P0 ;  /* 0x000000030500720c */ /* 0x000fe40003f05300 */
[----:B------:R-:W-:Y:S02]  /*00f0*/  SEL R2, R6, 0xffffffff, P1 ;  /* 0xffffffff06027807 */ /* 0x000fe40000800000 */
[----:B------:R-:W-:Y:S02]  /*0100*/  SEL R3, R7, 0x7fffffff, P1 ;  /* 0x7fffffff07037807 */ /* 0x000fe40000800000 */
[----:B------:R-:W-:Y:S02]  /*0110*/  SEL R2, R2, 0xffffffff, P0 ;  /* 0xffffffff02027807 */ /* 0x000fe40000000000 */
[----:B------:R-:W-:-:S02]  /*0120*/  SEL R3, R3, 0x7fffffff, P0 ;  /* 0x7fffffff03037807 */ /* 0x000fc40000000000 */
[----:B------:R-:W-:-:S06]  /*0130*/  CS2R R6, SR_CLOCKLO ;  /* 0x0000000000067805 */ /* 0x000fcc0000015000 */
[----:B------:R-:W-:Y:S02]  /*0140*/  ISETP.NE.U32.AND P0, PT, R6, R4, PT ;  /* 0x000000040600720c */ /* 0x000fe40003f05070 */
[----:B------:R-:W-:-:S02]  /*0150*/  IADD3 R9, P1, -R4, R6, RZ ;  /* 0x0000000604097210 */ /* 0x000fc40007f3e1ff */
[----:B------:R-:W-:-:S03]  /*0160*/  ISETP.NE.AND.EX P0, PT, R7, R5, PT, P0 ;  /* 0x000000050700720c */ /* 0x000fc60003f05300 */
[----:B------:R-:W-:Y:S01]  /*0170*/  IMAD.X R4, R7, 0x1, ~R5, P1 ;  /* 0x0000000107047824 */ /* 0x000fe200008e0e05 */
[----:B------:R-:W-:-:S04]  /*0180*/  ISETP.LT.U32.AND P1, PT, R9, R2, PT ;  /* 0x000000020900720c */ /* 0x000fc80003f21070 */
[----:B------:R-:W-:-:S05]  /*0190*/  ISETP.LT.U32.AND.EX P1, PT, R4, R3, PT, P1 ;  /* 0x000000030400720c */ /* 0x000fca0003f21110 */
[----:B------:R-:W-:Y:S02]  /*01a0*/  @P0 SEL R2, R9, R2, P1 ;  /* 0x0000000209020207 */ /* 0x000fe40000800000 */
[----:B------:R-:W-:Y:S02]  /*01b0*/  @P0 SEL R3, R4, R3, P1 ;  /* 0x0000000304030207 */ /* 0x000fe40000800000 */
[----:B------:R-:W-:-:S06]  /*01c0*/  CS2R R4, SR_CLOCKLO ;  /* 0x0000000000047805 */ /* 0x000fcc0000015000 */
[----:B------:R-:W-:Y:S02]  /*01d0*/  ISETP.NE.U32.AND P0, PT, R4, R6, PT ;  /* 0x000000060400720c */ /* 0x000fe40003f05070 */
[----:B------:R-:W-:Y:S02]  /*01e0*/  IADD3 R9, P1, -R6, R4, RZ ;  /* 0x0000000406097210 */ /* 0x000fe40007f3e1ff */
        /* <DEDUP_REMOVED lines=547> */
[----:B------:R-:W-:Y:S01]  /*2420*/  ISETP.NE.U32.AND P0, PT, R6, R4, PT ;  /* 0x000000040600720c */ /* 0x000fe20003f05070 */
[----:B------:R-:W-:Y:S01]  /*2430*/  BSSY B0, `(.L_x_0) ;  /* 0x0000010000007945 */ /* 0x000fe20003800000 */
[----:B------:R-:W-:Y:S01]  /*2440*/  IADD3 R9, P1, -R4, R6, RZ ;  /* 0x0000000604097210 */ /* 0x000fe20007f3e1ff */
[----:B------:R-:W-:Y:S01]  /*2450*/  IMAD.MOV.U32 R6, RZ, RZ, RZ ;  /* 0x000000ffff067224 */ /* 0x000fe200078e00ff */
[----:B------:R-:W-:-:S03]  /*2460*/  ISETP.NE.AND.EX P0, PT, R7, R5, PT, P0 ;  /* 0x000000050700720c */ /* 0x000fc60003f05300 */
[----:B------:R-:W-:Y:S01]  /*2470*/  IMAD.X R4, R7, 0x1, ~R5, P1 ;  /* 0x0000000107047824 */ /* 0x000fe200008e0e05 */
[----:B------:R-:W-:Y:S01]  /*2480*/  ISETP.LT.U32.AND P1, PT, R9, R2, PT ;  /* 0x000000020900720c */ /* 0x000fe20003f21070 */
[----:B------:R-:W-:-:S03]  /*2490*/  IMAD.MOV.U32 R7, RZ, RZ, 0x8 ;  /* 0x00000008ff077424 */ /* 0x000fc600078e00ff */
[----:B------:R-:W-:-:S05]  /*24a0*/  ISETP.LT.U32.AND.EX P1, PT, R4, R3, PT, P1 ;  /* 0x000000030400720c */ /* 0x000fca0003f21110 */
[----:B------:R-:W-:Y:S01]  /*24b0*/  @P0 SEL R3, R4, R3, P1 ;  /* 0x0000000304030207 */ /* 0x000fe20000800000 */
[----:B------:R-:W-:Y:S01]  /*24c0*/  IMAD.WIDE R4, R0, R7, c[0x0][0x178] ;  /* 0x00005e0000047625 */ /* 0x000fe200078e0207 */
[----:B------:R-:W-:-:S03]  /*24d0*/  @P0 SEL R2, R9, R2, P1 ;  /* 0x0000000209020207 */ /* 0x000fc60000800000 */
[----:B------:R-:W-:Y:S02]  /*24e0*/  IMAD.MOV.U32 R9, RZ, RZ, 0x4 ;  /* 0x00000004ff097424 */ /* 0x000fe400078e00ff */
[----:B------:R0:W-:Y:S02]  /*24f0*/  @!P2 STG.E.64 [R4.64], R2 ;  /* 0x000000020400a986 */ /* 0x0001e4000c101b04 */
[----:B0-----:R-:W-:Y:S01]  /*2500*/  IMAD.WIDE R2, R0, R9, c[0x0][0x160] ;  /* 0x0000580000027625 */ /* 0x001fe200078e0209 */
[----:B------:R-:W-:Y:S05]  /*2510*/  @P2 BRA `(.L_x_1) ;  /* 0x0000001000002947 */ /* 0x000fea0003800000 */
[----:B------:R0:W5:Y:S02]  /*2520*/  LDG.E R6, [R2.64] ;  /* 0x0000000402067981 */ /* 0x000164000c1e1900 */
.L_x_1:
[----:B------:R-:W-:Y:S05]  /*2530*/  BSYNC B0 ;  /* 0x0000000000007941 */ /* 0x000fea0003800000 */
.L_x_0:
[----:B-----5:R-:W-:Y:S02]  /*2540*/  SEL R6, R6, RZ, !P2 ;  /* 0x000000ff06067207 */ /* 0x020fe40005000000 */
[----:B------:R-:W-:-:S05]  /*2550*/  CS2R R4, SR_CLOCKLO ;  /* 0x0000000000047805 */ /* 0x000fca0000015000 */
[----:B------:R-:W-:-:S05]  /*2560*/  IADD3 R6, P0, R6, 0x7, RZ ;  /* 0x0000000706067810 */ /* 0x000fca0007f1e0ff */
[----:B------:R-:W-:-:S05]  /*2570*/  IMAD.X R6, RZ, RZ, R6, P0 ;  /* 0x000000ffff067224 */ /* 0x000fca00000e0606 */
        /* <DEDUP_REMOVED lines=497> */
[----:B------:R-:W-:Y:S02]  /*4490*/  IMAD.X R13, RZ, RZ, R6, P0 ;  /* 0x000000ffff0d7224 */ /* 0x000fe400000e0606 */
[----:B------:R-:W-:-:S06]  /*44a0*/  CS2R R10, SR_CLOCKLO ;  /* 0x00000000000a7805 */ /* 0x000fcc0000015000 */
[CC--:B------:R-:W-:Y:S01]  /*44b0*/  IMAD.WIDE R8, R0.reuse, R7.reuse, c[0x0][0x168] ;  /* 0x00005a0000087625 */ /* 0x0c0fe200078e0207 */
[----:B------:R1:W-:Y:S03]  /*44c0*/  @!P2 STG.E [R2.64], R13 ;  /* 0x0000000d0200a986 */ /* 0x0003e6000c101904 */
[----:B------:R-:W-:Y:S01]  /*44d0*/  IMAD.WIDE R6, R0, R7, c[0x0][0x170] ;  /* 0x00005c0000067625 */ /* 0x000fe200078e0207 */
[----:B------:R1:W-:Y:S01]  /*44e0*/  @!P2 STG.E.64 [R8.64], R4 ;  /* 0x000000040800a986 */ /* 0x0003e2000c101b04 */
[----:B------:R-:W-:Y:S05]  /*44f0*/  @P2 EXIT ;  /* 0x000000000000294d */ /* 0x000fea0003800000 */
[----:B------:R-:W-:Y:S01]  /*4500*/  STG.E.64 [R6.64], R10 ;  /* 0x0000000a06007986 */ /* 0x000fe2000c101b04 */
[----:B------:R-:W-:Y:S05]  /*4510*/  EXIT ;  /* 0x000000000000794d */ /* 0x000fea0003800000 */
.L_x_2:
[----:B------:R-:W-:-:S00]  /*4520*/  BRA `(.L_x_2) ;  /* 0xfffffff000007947 */ /* 0x000fc0000383ffff */
[----:B------:R-:W-:-:S00]  /*4530*/  NOP ;  /* 0x0000000000007918 */ /* 0x000fc00000000000 */
        /* <DEDUP_REMOVED lines=12> */
.L_x_3:
